	.headerflags	@"EF_CUDA_TEXMODE_UNIFIED EF_CUDA_64BIT_ADDRESS EF_CUDA_ACCELERATORS EF_CUDA_SM90 EF_CUDA_VIRTUAL_SM(EF_CUDA_SM90)"
	.elftype	@"ET_EXEC"


//--------------------- .nv.info                  --------------------------
	.section	.nv.info,"",@"SHT_CUDA_INFO"
	.align	4


	//----- nvinfo : EIATTR_REGCOUNT
	.align		4
        /*0000*/ 	.byte	0x04, 0x2f
        /*0002*/ 	.short	(.L_2 - .L_1)
	.align		4
.L_1:
        /*0004*/ 	.word	index@(triton_poi_fused_add_convolution_elu_24)
        /*0008*/ 	.word	0x00000020


	//----- nvinfo : EIATTR_MIN_STACK_SIZE
	.align		4
.L_2:
        /*000c*/ 	.byte	0x04, 0x12
        /*000e*/ 	.short	(.L_4 - .L_3)
	.align		4
.L_3:
        /*0010*/ 	.word	index@(triton_poi_fused_add_convolution_elu_24)
        /*0014*/ 	.word	0x00000000


	//----- nvinfo : EIATTR_FRAME_SIZE
	.align		4
.L_4:
        /*0018*/ 	.byte	0x04, 0x11
        /*001a*/ 	.short	(.L_6 - .L_5)
	.align		4
.L_5:
        /*001c*/ 	.word	index@(triton_poi_fused_add_convolution_elu_24)
        /*0020*/ 	.word	0x00000000


	//----- nvinfo : EIATTR_MIN_STACK_SIZE
	.align		4
.L_6:
        /*0024*/ 	.byte	0x04, 0x12
        /*0026*/ 	.short	(.L_8 - .L_7)
	.align		4
.L_7:
        /*0028*/ 	.word	index@(triton_poi_fused_add_convolution_elu_24)
        /*002c*/ 	.word	0x00000000
.L_8:


//--------------------- .nv.info.triton_poi_fused_add_convolution_elu_24 --------------------------
	.section	.nv.info.triton_poi_fused_add_convolution_elu_24,"",@"SHT_CUDA_INFO"
	.sectionflags	@""
	.align	4


	//----- nvinfo : EIATTR_CUDA_API_VERSION
	.align		4
        /*0000*/ 	.byte	0x04, 0x37
        /*0002*/ 	.short	(.L_10 - .L_9)
.L_9:
        /*0004*/ 	.word	0x0000007c


	//----- nvinfo : EIATTR_KPARAM_INFO
	.align		4
.L_10:
        /*0008*/ 	.byte	0x04, 0x17
        /*000a*/ 	.short	(.L_12 - .L_11)
.L_11:
        /*000c*/ 	.word	0x00000000
        /*0010*/ 	.short	0x0009
        /*0012*/ 	.short	0x0048
        /*0014*/ 	.byte	0x00, 0xf0, 0x11, 0x00


	//----- nvinfo : EIATTR_KPARAM_INFO
	.align		4
.L_12:
        /*0018*/ 	.byte	0x04, 0x17
        /*001a*/ 	.short	(.L_14 - .L_13)
.L_13:
        /*001c*/ 	.word	0x00000000
        /*0020*/ 	.short	0x0008
        /*0022*/ 	.short	0x0040
        /*0024*/ 	.byte	0x00, 0xf4, 0x21, 0x00


	//----- nvinfo : EIATTR_KPARAM_INFO
	.align		4
.L_14:
        /*0028*/ 	.byte	0x04, 0x17
        /*002a*/ 	.short	(.L_16 - .L_15)
.L_15:
        /*002c*/ 	.word	0x00000000
        /*0030*/ 	.short	0x0007
        /*0032*/ 	.short	0x0038
        /*0034*/ 	.byte	0x00, 0xf4, 0x21, 0x00


	//----- nvinfo : EIATTR_KPARAM_INFO
	.align		4
.L_16:
        /*0038*/ 	.byte	0x04, 0x17
        /*003a*/ 	.short	(.L_18 - .L_17)
.L_17:
        /*003c*/ 	.word	0x00000000
        /*0040*/ 	.short	0x0006
        /*0042*/ 	.short	0x0030
        /*0044*/ 	.byte	0x00, 0xf4, 0x21, 0x00


	//----- nvinfo : EIATTR_KPARAM_INFO
	.align		4
.L_18:
        /*0048*/ 	.byte	0x04, 0x17
        /*004a*/ 	.short	(.L_20 - .L_19)
.L_19:
        /*004c*/ 	.word	0x00000000
        /*0050*/ 	.short	0x0005
        /*0052*/ 	.short	0x0028
        /*0054*/ 	.byte	0x00, 0xf4, 0x21, 0x00


	//----- nvinfo : EIATTR_KPARAM_INFO
	.align		4
.L_20:
        /*0058*/ 	.byte	0x04, 0x17
        /*005a*/ 	.short	(.L_22 - .L_21)
.L_21:
        /*005c*/ 	.word	0x00000000
        /*0060*/ 	.short	0x0004
        /*0062*/ 	.short	0x0020
        /*0064*/ 	.byte	0x00, 0xf4, 0x21, 0x00


	//----- nvinfo : EIATTR_KPARAM_INFO
	.align		4
.L_22:
        /*0068*/ 	.byte	0x04, 0x17
        /*006a*/ 	.short	(.L_24 - .L_23)
.L_23:
        /*006c*/ 	.word	0x00000000
        /*0070*/ 	.short	0x0003
        /*0072*/ 	.short	0x0018
        /*0074*/ 	.byte	0x00, 0xf4, 0x21, 0x00


	//----- nvinfo : EIATTR_KPARAM_INFO
	.align		4
.L_24:
        /*0078*/ 	.byte	0x04, 0x17
        /*007a*/ 	.short	(.L_26 - .L_25)
.L_25:
        /*007c*/ 	.word	0x00000000
        /*0080*/ 	.short	0x0002
        /*0082*/ 	.short	0x0010
        /*0084*/ 	.byte	0x00, 0xf4, 0x21, 0x00


	//----- nvinfo : EIATTR_KPARAM_INFO
	.align		4
.L_26:
        /*0088*/ 	.byte	0x04, 0x17
        /*008a*/ 	.short	(.L_28 - .L_27)
.L_27:
        /*008c*/ 	.word	0x00000000
        /*0090*/ 	.short	0x0001
        /*0092*/ 	.short	0x0008
        /*0094*/ 	.byte	0x00, 0xf4, 0x21, 0x00


	//----- nvinfo : EIATTR_KPARAM_INFO
	.align		4
.L_28:
        /*0098*/ 	.byte	0x04, 0x17
        /*009a*/ 	.short	(.L_30 - .L_29)
.L_29:
        /*009c*/ 	.word	0x00000000
        /*00a0*/ 	.short	0x0000
        /*00a2*/ 	.short	0x0000
        /*00a4*/ 	.byte	0x00, 0xf4, 0x21, 0x00


	//----- nvinfo : EIATTR_SPARSE_MMA_MASK
	.align		4
.L_30:
        /*00a8*/ 	.byte	0x03, 0x50
        /*00aa*/ 	.short	0x0000


	//----- nvinfo : EIATTR_MAXREG_COUNT
	.align		4
        /*00ac*/ 	.byte	0x03, 0x1b
        /*00ae*/ 	.short	0x00ff


	//----- nvinfo : EIATTR_EXIT_INSTR_OFFSETS
	.align		4
        /*00b0*/ 	.byte	0x04, 0x1c
        /*00b2*/ 	.short	(.L_32 - .L_31)


	//   ....[0]....
.L_31:
        /*00b4*/ 	.word	0x000011d0


	//----- nvinfo : EIATTR_REQNTID
	.align		4
.L_32:
        /*00b8*/ 	.byte	0x04, 0x10
        /*00ba*/ 	.short	(.L_34 - .L_33)
.L_33:
        /*00bc*/ 	.word	0x00000080
        /*00c0*/ 	.word	0x00000001
        /*00c4*/ 	.word	0x00000001


	//----- nvinfo : EIATTR_CBANK_PARAM_SIZE
	.align		4
.L_34:
        /*00c8*/ 	.byte	0x03, 0x19
        /*00ca*/ 	.short	0x004c


	//----- nvinfo : EIATTR_PARAM_CBANK
	.align		4
        /*00cc*/ 	.byte	0x04, 0x0a
        /*00ce*/ 	.short	(.L_36 - .L_35)
	.align		4
.L_35:
        /*00d0*/ 	.word	index@(.nv.constant0.triton_poi_fused_add_convolution_elu_24)
        /*00d4*/ 	.short	0x0210
        /*00d6*/ 	.short	0x004c


	//----- nvinfo : EIATTR_SW_WAR
	.align		4
.L_36:
        /*00d8*/ 	.byte	0x04, 0x36
        /*00da*/ 	.short	(.L_38 - .L_37)
.L_37:
        /*00dc*/ 	.word	0x00000008
.L_38:


//--------------------- .nv.callgraph             --------------------------
	.section	.nv.callgraph,"",@"SHT_CUDA_CALLGRAPH"
	.align	4
	.sectionentsize	8
	.align		4
        /*0000*/ 	.word	0x00000000
	.align		4
        /*0004*/ 	.word	0xffffffff
	.align		4
        /*0008*/ 	.word	0x00000000
	.align		4
        /*000c*/ 	.word	0xfffffffe
	.align		4
        /*0010*/ 	.word	0x00000000
	.align		4
        /*0014*/ 	.word	0xfffffffd
	.align		4
        /*0018*/ 	.word	0x00000000
	.align		4
        /*001c*/ 	.word	0xfffffffc


//--------------------- .nv.constant4             --------------------------
	.section	.nv.constant4,"a",@progbits
	.align	8
	.align		8
.nv.constant4:
        /*0000*/ 	.dword	_$_str


//--------------------- .text.triton_poi_fused_add_convolution_elu_24 --------------------------
	.section	.text.triton_poi_fused_add_convolution_elu_24,"ax",@progbits
	.align	128
        .global         triton_poi_fused_add_convolution_elu_24
        .type           triton_poi_fused_add_convolution_elu_24,@function
        .size           triton_poi_fused_add_convolution_elu_24,(.L_x_1 - triton_poi_fused_add_convolution_elu_24)
        .other          triton_poi_fused_add_convolution_elu_24,@"STO_CUDA_ENTRY STV_DEFAULT"
triton_poi_fused_add_convolution_elu_24:
.text.triton_poi_fused_add_convolution_elu_24:
[----:B------:R-:W-:Y:S01]  /*0000*/  LDC R1, c[0x0][0x28] ;  /* 0x00000a00ff017b82 */ /* 0x000fe20000000800 */
[----:B------:R-:W1:Y:S07]  /*0010*/  S2R R0, SR_TID.X ;  /* 0x0000000000007919 */ /* 0x000e6e0000002100 */
[----:B------:R-:W2:Y:S01]  /*0020*/  LDC.64 R22, c[0x0][0x230] ;  /* 0x00008c00ff167b82 */ /* 0x000ea20000000a00 */
[----:B------:R-:W-:Y:S01]  /*0030*/  ULDC.64 UR4, c[0x0][0x208] ;  /* 0x0000820000047ab9 */ /* 0x000fe20000000a00 */
[----:B------:R-:W3:Y:S06]  /*0040*/  S2R R3, SR_CTAID.X ;  /* 0x0000000000037919 */ /* 0x000eec0000002500 */
[----:B------:R-:W4:Y:S08]  /*0050*/  LDC.64 R6, c[0x0][0x210] ;  /* 0x00008400ff067b82 */ /* 0x000f300000000a00 */
[----:B------:R-:W5:Y:S08]  /*0060*/  LDC.64 R14, c[0x0][0x218] ;  /* 0x00008600ff0e7b82 */ /* 0x000f700000000a00 */
[----:B------:R-:W5:Y:S01]  /*0070*/  LDC.64 R18, c[0x0][0x240] ;  /* 0x00009000ff127b82 */ /* 0x000f620000000a00 */
[----:B-1----:R-:W-:-:S07]  /*0080*/  SHF.L.U32 R0, R0, 0x1, RZ ;  /* 0x0000000100007819 */ /* 0x002fce00000006ff */
[----:B------:R-:W1:Y:S01]  /*0090*/  LDC.64 R10, c[0x0][0x220] ;  /* 0x00008800ff0a7b82 */ /* 0x000e620000000a00 */
[----:B------:R-:W-:Y:S02]  /*00a0*/  LOP3.LUT R0, R0, 0xfe, RZ, 0xc0, !PT ;  /* 0x000000fe00007812 */ /* 0x000fe400078ec0ff */
[----:B---3--:R-:W-:Y:S02]  /*00b0*/  SHF.R.S32.HI R4, RZ, 0x17, R3 ;  /* 0x00000017ff047819 */ /* 0x008fe40000011403 */
[----:B------:R-:W-:Y:S02]  /*00c0*/  LEA R2, R3, R0, 0x8 ;  /* 0x0000000003027211 */ /* 0x000fe400078e40ff */
[----:B------:R-:W-:Y:S02]  /*00d0*/  SGXT R3, R4, 0x1 ;  /* 0x000000010403781a */ /* 0x000fe40000000200 */
[----:B------:R-:W3:Y:S01]  /*00e0*/  LDC.64 R4, c[0x0][0x238] ;  /* 0x00008e00ff047b82 */ /* 0x000ee20000000a00 */
[----:B----4-:R-:W-:Y:S01]  /*00f0*/  IMAD.WIDE R6, R2, 0x4, R6 ;  /* 0x0000000402067825 */ /* 0x010fe200078e0206 */
[----:B------:R-:W-:-:S04]  /*0100*/  LEA.HI R3, R3, R2, RZ, 0x9 ;  /* 0x0000000203037211 */ /* 0x000fc800078f48ff */
[----:B------:R-:W-:Y:S01]  /*0110*/  LOP3.LUT R3, R3, 0xfffffe00, RZ, 0xc0, !PT ;  /* 0xfffffe0003037812 */ /* 0x000fe200078ec0ff */
[----:B------:R-:W4:Y:S03]  /*0120*/  LDG.E.64 R12, desc[UR4][R6.64] ;  /* 0x00000004060c7981 */ /* 0x000f26000c1e1b00 */
[----:B------:R-:W-:-:S05]  /*0130*/  IADD3 R20, R2, -R3, RZ ;  /* 0x8000000302147210 */ /* 0x000fca0007ffe0ff */
[----:B--2---:R-:W-:-:S06]  /*0140*/  IMAD.WIDE R22, R20, 0x4, R22 ;  /* 0x0000000414167825 */ /* 0x004fcc00078e0216 */
[----:B------:R-:W4:Y:S01]  /*0150*/  LDG.E.EL.64 R22, desc[UR4][R22.64] ;  /* 0x0000000416167981 */ /* 0x000f22000c2e1b00 */
[----:B-----5:R-:W-:-:S04]  /*0160*/  IMAD.WIDE R14, R2, 0x4, R14 ;  /* 0x00000004020e7825 */ /* 0x020fc800078e020e */
[C---:B---3--:R-:W-:Y:S01]  /*0170*/  IMAD.WIDE R4, R20.reuse, 0x4, R4 ;  /* 0x0000000414047825 */ /* 0x048fe200078e0204 */
[----:B------:R-:W2:Y:S05]  /*0180*/  LDG.E.64 R8, desc[UR4][R14.64] ;  /* 0x000000040e087981 */ /* 0x000eaa000c1e1b00 */
[----:B------:R-:W2:Y:S01]  /*0190*/  LDG.E.EL.64 R4, desc[UR4][R4.64] ;  /* 0x0000000404047981 */ /* 0x000ea2000c2e1b00 */
[----:B0-----:R-:W-:-:S04]  /*01a0*/  IMAD.WIDE R18, R20, 0x4, R18 ;  /* 0x0000000414127825 */ /* 0x001fc800078e0212 */
[----:B-1----:R-:W-:Y:S02]  /*01b0*/  IMAD.WIDE R10, R2, 0x4, R10 ;  /* 0x00000004020a7825 */ /* 0x002fe400078e020a */
[----:B------:R-:W3:Y:S04]  /*01c0*/  LDG.E.EL.64 R18, desc[UR4][R18.64] ;  /* 0x0000000412127981 */ /* 0x000ee8000c2e1b00 */
[----:B------:R-:W3:Y:S01]  /*01d0*/  LDG.E.64 R24, desc[UR4][R10.64] ;  /* 0x000000040a187981 */ /* 0x000ee2000c1e1b00 */
[C-C-:B----4-:R-:W-:Y:S01]  /*01e0*/  FADD R16, R12.reuse, R22.reuse ;  /* 0x000000160c107221 */ /* 0x150fe20000000000 */
[----:B------:R-:W-:-:S03]  /*01f0*/  FADD R0, R12, R22 ;  /* 0x000000160c007221 */ /* 0x000fc60000000000 */
[----:B------:R-:W-:Y:S01]  /*0200*/  FMUL R26, R16, 1.4426950216293334961 ;  /* 0x3fb8aa3b101a7820 */ /* 0x000fe20000400000 */
[----:B------:R-:W-:-:S05]  /*0210*/  FMUL R21, R0, 1.4426950216293334961 ;  /* 0x3fb8aa3b00157820 */ /* 0x000fca0000400000 */
[----:B------:R-:W0:Y:S01]  /*0220*/  FRND R26, R26 ;  /* 0x0000001a001a7307 */ /* 0x000e220000201000 */
[----:B------:R-:W-:Y:S01]  /*0230*/  FADD.FTZ R3, |R16|, -RZ ;  /* 0x800000ff10037221 */ /* 0x000fe20000010200 */
[----:B------:R-:W-:-:S06]  /*0240*/  FADD.FTZ R0, |R0|, -RZ ;  /* 0x800000ff00007221 */ /* 0x000fcc0000010200 */
[----:B------:R-:W1:Y:S01]  /*0250*/  FRND R21, R21 ;  /* 0x0000001500157307 */ /* 0x000e620000201000 */
[----:B------:R-:W-:Y:S02]  /*0260*/  FSETP.GEU.AND P0, PT, R3, 0.40999999642372131348, PT ;  /* 0x3ed1eb850300780b */ /* 0x000fe40003f0e000 */
[----:B------:R-:W-:Y:S01]  /*0270*/  FSETP.GEU.AND P1, PT, R0, 0.40999999642372131348, PT ;  /* 0x3ed1eb850000780b */ /* 0x000fe20003f2e000 */
[C---:B------:R-:W-:Y:S01]  /*0280*/  FADD R17, R13.reuse, R23 ;  /* 0x000000170d117221 */ /* 0x040fe20000000000 */
[----:B0-----:R-:W-:Y:S01]  /*0290*/  FSEL R3, R26, RZ, P0 ;  /* 0x000000ff1a037208 */ /* 0x001fe20000000000 */
[----:B------:R-:W-:Y:S01]  /*02a0*/  HFMA2.MMA R0, -RZ, RZ, 0.83837890625, -4044 ;  /* 0x3ab5ebe6ff007435 */ /* 0x000fe200000001ff */
[----:B------:R-:W-:Y:S02]  /*02b0*/  FSETP.GT.AND P0, PT, R12, -R22, PT ;  /* 0x800000160c00720b */ /* 0x000fe40003f04000 */
[----:B------:R-:W-:Y:S01]  /*02c0*/  FSETP.GT.AND P3, PT, R13, -R23, PT ;  /* 0x800000170d00720b */ /* 0x000fe20003f64000 */
[----:B------:R-:W-:Y:S01]  /*02d0*/  FFMA.FTZ R12, -R3, 0.693145751953125, R16 ;  /* 0x3f317200030c7823 */ /* 0x000fe20000010110 */
[----:B------:R-:W-:Y:S01]  /*02e0*/  FMUL R23, R17, 1.4426950216293334961 ;  /* 0x3fb8aa3b11177820 */ /* 0x000fe20000400000 */
[----:B-1----:R-:W-:-:S02]  /*02f0*/  FSEL R21, R21, RZ, P1 ;  /* 0x000000ff15157208 */ /* 0x002fc40000800000 */
[----:B------:R-:W-:Y:S01]  /*0300*/  FFMA.FTZ R13, -R3, 1.428606765330187045e-06, R12 ;  /* 0x35bfbe8e030d7823 */ /* 0x000fe2000001010c */
[----:B------:R-:W0:Y:S01]  /*0310*/  FRND R22, R23 ;  /* 0x0000001700167307 */ /* 0x000e220000201000 */
[----:B------:R-:W-:Y:S02]  /*0320*/  FSETP.NEU.AND P6, PT, R21, 128, PT ;  /* 0x430000001500780b */ /* 0x000fe40003fcd000 */
[----:B------:R-:W-:Y:S02]  /*0330*/  FFMA.FTZ R26, R13, R0, 0.0083824126049876213074 ;  /* 0x3c0956630d1a7423 */ /* 0x000fe40000010000 */
[----:B------:R-:W-:Y:S01]  /*0340*/  FSEL R12, R21, 127, P6 ;  /* 0x42fe0000150c7808 */ /* 0x000fe20003000000 */
[----:B------:R-:W-:Y:S01]  /*0350*/  FADD.FTZ R21, |R17|, -RZ ;  /* 0x800000ff11157221 */ /* 0x000fe20000010200 */
[----:B------:R-:W-:-:S04]  /*0360*/  FFMA.FTZ R26, R13, R26, 0.041667830199003219604 ;  /* 0x3d2aabe30d1a7423 */ /* 0x000fc8000001001a */
[----:B------:R-:W1:Y:S01]  /*0370*/  MUFU.EX2 R12, R12 ;  /* 0x0000000c000c7308 */ /* 0x000e620000000800 */
[----:B------:R-:W-:Y:S01]  /*0380*/  FFMA.FTZ R26, R13, R26, 0.16666397452354431152 ;  /* 0x3e2aa9f60d1a7423 */ /* 0x000fe2000001001a */
[----:B------:R-:W-:-:S03]  /*0390*/  FSETP.GEU.AND P1, PT, R21, 0.40999999642372131348, PT ;  /* 0x3ed1eb851500780b */ /* 0x000fc60003f2e000 */
[----:B------:R-:W-:Y:S01]  /*03a0*/  FFMA.FTZ R26, R13, R26, 0.49999994039535522461 ;  /* 0x3efffffe0d1a7423 */ /* 0x000fe2000001001a */
[----:B0-----:R-:W-:-:S03]  /*03b0*/  FSEL R22, R22, RZ, P1 ;  /* 0x000000ff16167208 */ /* 0x001fc60000800000 */
[C---:B------:R-:W-:Y:S02]  /*03c0*/  FMUL R26, R13.reuse, R26 ;  /* 0x0000001a0d1a7220 */ /* 0x040fe40000400000 */
[----:B------:R-:W-:Y:S02]  /*03d0*/  FFMA.FTZ R21, -R22, 0.693145751953125, R17 ;  /* 0x3f31720016157823 */ /* 0x000fe40000010111 */
[----:B------:R-:W-:Y:S01]  /*03e0*/  FFMA.FTZ R13, R13, R26, R13 ;  /* 0x0000001a0d0d7223 */ /* 0x000fe2000001000d */
[----:B-1----:R-:W-:Y:S01]  /*03f0*/  FADD R23, R12, -1 ;  /* 0xbf8000000c177421 */ /* 0x002fe20000000000 */
[----:B------:R-:W-:-:S03]  /*0400*/  FFMA.FTZ R21, -R22, 1.428606765330187045e-06, R21 ;  /* 0x35bfbe8e16157823 */ /* 0x000fc60000010115 */
[----:B------:R-:W-:Y:S01]  /*0410*/  FFMA.FTZ R13, R12, R13, R23 ;  /* 0x0000000d0c0d7223 */ /* 0x000fe20000010017 */
[----:B------:R-:W-:-:S04]  /*0420*/  FFMA.FTZ R12, R21, R0, 0.0083824126049876213074 ;  /* 0x3c095663150c7423 */ /* 0x000fc80000010000 */
[----:B------:R-:W-:-:S04]  /*0430*/  FFMA.FTZ R12, R21, R12, 0.041667830199003219604 ;  /* 0x3d2aabe3150c7423 */ /* 0x000fc8000001000c */
[----:B------:R-:W-:Y:S01]  /*0440*/  FFMA.FTZ R12, R21, R12, 0.16666397452354431152 ;  /* 0x3e2aa9f6150c7423 */ /* 0x000fe2000001000c */
[----:B------:R-:W-:-:S03]  /*0450*/  FSETP.NEU.AND P4, PT, R22, 128, PT ;  /* 0x430000001600780b */ /* 0x000fc60003f8d000 */
[----:B------:R-:W-:Y:S01]  /*0460*/  FFMA.FTZ R12, R21, R12, 0.49999994039535522461 ;  /* 0x3efffffe150c7423 */ /* 0x000fe2000001000c */
[----:B------:R-:W-:-:S03]  /*0470*/  FSEL R22, R22, 127, P4 ;  /* 0x42fe000016167808 */ /* 0x000fc60002000000 */
[----:B------:R-:W-:Y:S01]  /*0480*/  FMUL R26, R21, R12 ;  /* 0x0000000c151a7220 */ /* 0x000fe20000400000 */
[----:B--2---:R-:W-:-:S03]  /*0490*/  FADD R12, R8, R4 ;  /* 0x00000004080c7221 */ /* 0x004fc60000000000 */
[----:B------:R-:W-:Y:S01]  /*04a0*/  FFMA.FTZ R28, R21, R26, R21 ;  /* 0x0000001a151c7223 */ /* 0x000fe20000010015 */
[C---:B------:R-:W-:Y:S01]  /*04b0*/  FMUL R26, R12.reuse, 1.4426950216293334961 ;  /* 0x3fb8aa3b0c1a7820 */ /* 0x040fe20000400000 */
[----:B------:R-:W0:Y:S01]  /*04c0*/  MUFU.EX2 R21, R22 ;  /* 0x0000001600157308 */ /* 0x000e220000000800 */
[----:B------:R-:W-:-:S07]  /*04d0*/  FADD.FTZ R12, |R12|, -RZ ;  /* 0x800000ff0c0c7221 */ /* 0x000fce0000010200 */
[----:B------:R-:W1:Y:S01]  /*04e0*/  FRND R23, R26 ;  /* 0x0000001a00177307 */ /* 0x000e620000201000 */
[----:B------:R-:W-:Y:S01]  /*04f0*/  FSETP.GEU.AND P1, PT, R12, 0.40999999642372131348, PT ;  /* 0x3ed1eb850c00780b */ /* 0x000fe20003f2e000 */
[----:B0-----:R-:W-:-:S04]  /*0500*/  FADD R12, R21, -1 ;  /* 0xbf800000150c7421 */ /* 0x001fc80000000000 */
[----:B------:R-:W-:Y:S01]  /*0510*/  FFMA.FTZ R21, R21, R28, R12 ;  /* 0x0000001c15157223 */ /* 0x000fe2000001000c */
[C---:B------:R-:W-:Y:S01]  /*0520*/  FADD R12, R8.reuse, R4 ;  /* 0x00000004080c7221 */ /* 0x040fe20000000000 */
[----:B-1----:R-:W-:Y:S02]  /*0530*/  FSEL R23, R23, RZ, P1 ;  /* 0x000000ff17177208 */ /* 0x002fe40000800000 */
[----:B------:R-:W-:-:S03]  /*0540*/  FSETP.GT.AND P1, PT, R8, -R4, PT ;  /* 0x800000040800720b */ /* 0x000fc60003f24000 */
[----:B------:R-:W-:-:S04]  /*0550*/  FFMA.FTZ R4, -R23, 0.693145751953125, R12 ;  /* 0x3f31720017047823 */ /* 0x000fc8000001010c */
[C---:B------:R-:W-:Y:S01]  /*0560*/  FFMA.FTZ R27, -R23.reuse, 1.428606765330187045e-06, R4 ;  /* 0x35bfbe8e171b7823 */ /* 0x040fe20000010104 */
[----:B------:R-:W-:-:S03]  /*0570*/  FSETP.NEU.AND P2, PT, R23, 128, PT ;  /* 0x430000001700780b */ /* 0x000fc60003f4d000 */
[----:B------:R-:W-:Y:S01]  /*0580*/  FFMA.FTZ R4, R27, R0, 0.0083824126049876213074 ;  /* 0x3c0956631b047423 */ /* 0x000fe20000010000 */
[----:B------:R-:W-:-:S03]  /*0590*/  FSEL R8, R23, 127, P2 ;  /* 0x42fe000017087808 */ /* 0x000fc60001000000 */
[----:B------:R-:W-:Y:S01]  /*05a0*/  FFMA.FTZ R26, R27, R4, 0.041667830199003219604 ;  /* 0x3d2aabe31b1a7423 */ /* 0x000fe20000010004 */
[----:B------:R-:W-:-:S03]  /*05b0*/  FSEL R3, R3, 127, P6 ;  /* 0x42fe000003037808 */ /* 0x000fc60003000000 */
[----:B------:R-:W-:Y:S01]  /*05c0*/  FFMA.FTZ R26, R27, R26, 0.16666397452354431152 ;  /* 0x3e2aa9f61b1a7423 */ /* 0x000fe2000001001a */
[----:B------:R0:W1:Y:S01]  /*05d0*/  MUFU.EX2 R4, R8 ;  /* 0x0000000800047308 */ /* 0x0000620000000800 */
[----:B------:R-:W-:Y:S01]  /*05e0*/  FSETP.NEU.AND P5, PT, R16, RZ, PT ;  /* 0x000000ff1000720b */ /* 0x000fe20003fad000 */
[----:B------:R-:W-:Y:S01]  /*05f0*/  @!P6 FADD R13, R13, R13 ;  /* 0x0000000d0d0de221 */ /* 0x000fe20000000000 */
[----:B------:R-:W-:Y:S01]  /*0600*/  FFMA.FTZ R26, R27, R26, 0.49999994039535522461 ;  /* 0x3efffffe1b1a7423 */ /* 0x000fe2000001001a */
[----:B------:R-:W-:-:S03]  /*0610*/  FSETP.GT.AND P6, PT, R3, 128, PT ;  /* 0x430000000300780b */ /* 0x000fc60003fc4000 */
[----:B------:R-:W-:Y:S01]  /*0620*/  FMUL R26, R27, R26 ;  /* 0x0000001a1b1a7220 */ /* 0x000fe20000400000 */
[----:B0-----:R-:W-:Y:S01]  /*0630*/  FSEL R8, R13, +INF , !P6 ;  /* 0x7f8000000d087808 */ /* 0x001fe20007000000 */
[----:B------:R-:W-:Y:S02]  /*0640*/  FADD R13, R9, R5 ;  /* 0x00000005090d7221 */ /* 0x000fe40000000000 */
[----:B------:R-:W-:Y:S01]  /*0650*/  FFMA.FTZ R27, R27, R26, R27 ;  /* 0x0000001a1b1b7223 */ /* 0x000fe2000001001b */
[----:B------:R-:W-:Y:S01]  /*0660*/  FSETP.GEU.AND P6, PT, R3, -25, PT ;  /* 0xc1c800000300780b */ /* 0x000fe20003fce000 */
[C---:B------:R-:W-:Y:S01]  /*0670*/  FMUL R26, R13.reuse, 1.4426950216293334961 ;  /* 0x3fb8aa3b0d1a7820 */ /* 0x040fe20000400000 */
[----:B------:R-:W-:Y:S02]  /*0680*/  FADD R3, R16, R16 ;  /* 0x0000001010037221 */ /* 0x000fe40000000000 */
[----:B------:R-:W-:Y:S01]  /*0690*/  @P5 FSEL R3, R8, -1, P6 ;  /* 0xbf80000008035808 */ /* 0x000fe20003000000 */
[C---:B-1----:R-:W-:Y:S01]  /*06a0*/  FADD R29, R4.reuse, -1 ;  /* 0xbf800000041d7421 */ /* 0x042fe20000000000 */
[----:B------:R-:W0:Y:S03]  /*06b0*/  FRND R8, R26 ;  /* 0x0000001a00087307 */ /* 0x000e260000201000 */
[----:B------:R-:W-:Y:S01]  /*06c0*/  FFMA.FTZ R4, R4, R27, R29 ;  /* 0x0000001b04047223 */ /* 0x000fe2000001001d */
[----:B------:R-:W-:Y:S01]  /*06d0*/  FADD.FTZ R27, |R13|, -RZ ;  /* 0x800000ff0d1b7221 */ /* 0x000fe20000010200 */
[----:B------:R-:W-:Y:S01]  /*06e0*/  FSEL R23, R23, 127, P2 ;  /* 0x42fe000017177808 */ /* 0x000fe20001000000 */
[----:B------:R-:W-:Y:S01]  /*06f0*/  @!P4 FADD R21, R21, R21 ;  /* 0x000000151515c221 */ /* 0x000fe20000000000 */
[----:B------:R-:W-:Y:S01]  /*0700*/  FSETP.NEU.AND P5, PT, R12, RZ, PT ;  /* 0x000000ff0c00720b */ /* 0x000fe20003fad000 */
[----:B------:R-:W1:Y:S01]  /*0710*/  LDC.64 R28, c[0x0][0x248] ;  /* 0x00009200ff1c7b82 */ /* 0x000e620000000a00 */
[----:B------:R-:W-:Y:S01]  /*0720*/  FSETP.GEU.AND P6, PT, R27, 0.40999999642372131348, PT ;  /* 0x3ed1eb851b00780b */ /* 0x000fe20003fce000 */
[----:B------:R-:W-:Y:S01]  /*0730*/  @!P2 FADD R4, R4, R4 ;  /* 0x000000040404a221 */ /* 0x000fe20000000000 */
[----:B------:R-:W-:-:S02]  /*0740*/  FSETP.GT.AND P2, PT, R23, 128, PT ;  /* 0x430000001700780b */ /* 0x000fc40003f44000 */
[----:B0-----:R-:W-:Y:S02]  /*0750*/  FSEL R8, R8, RZ, P6 ;  /* 0x000000ff08087208 */ /* 0x001fe40003000000 */
[----:B------:R-:W-:Y:S02]  /*0760*/  FSEL R4, R4, +INF , !P2 ;  /* 0x7f80000004047808 */ /* 0x000fe40005000000 */
[----:B------:R-:W-:Y:S01]  /*0770*/  FSETP.GT.AND P2, PT, R9, -R5, PT ;  /* 0x800000050900720b */ /* 0x000fe20003f44000 */
[----:B------:R-:W-:Y:S01]  /*0780*/  FFMA.FTZ R9, -R8, 0.693145751953125, R13 ;  /* 0x3f31720008097823 */ /* 0x000fe2000001010d */
[----:B------:R-:W-:Y:S01]  /*0790*/  FSETP.GEU.AND P6, PT, R23, -25, PT ;  /* 0xc1c800001700780b */ /* 0x000fe20003fce000 */
[----:B------:R-:W-:Y:S02]  /*07a0*/  FADD R23, R12, R12 ;  /* 0x0000000c0c177221 */ /* 0x000fe40000000000 */
[----:B------:R-:W-:Y:S01]  /*07b0*/  FFMA.FTZ R9, -R8, 1.428606765330187045e-06, R9 ;  /* 0x35bfbe8e08097823 */ /* 0x000fe20000010109 */
[----:B------:R-:W-:-:S02]  /*07c0*/  @P5 FSEL R23, R4, -1, P6 ;  /* 0xbf80000004175808 */ /* 0x000fc40003000000 */
[----:B------:R-:W-:Y:S01]  /*07d0*/  FSETP.NEU.AND P5, PT, R8, 128, PT ;  /* 0x430000000800780b */ /* 0x000fe20003fad000 */
[----:B------:R-:W-:-:S03]  /*07e0*/  FFMA.FTZ R4, R9, R0, 0.0083824126049876213074 ;  /* 0x3c09566309047423 */ /* 0x000fc60000010000 */
[----:B------:R-:W-:Y:S01]  /*07f0*/  FSEL R5, R8, 127, P5 ;  /* 0x42fe000008057808 */ /* 0x000fe20002800000 */
[----:B------:R-:W-:-:S03]  /*0800*/  FFMA.FTZ R8, R9, R4, 0.041667830199003219604 ;  /* 0x3d2aabe309087423 */ /* 0x000fc60000010004 */
[----:B------:R-:W0:Y:S01]  /*0810*/  MUFU.EX2 R4, R5 ;  /* 0x0000000500047308 */ /* 0x000e220000000800 */
[----:B------:R-:W-:-:S04]  /*0820*/  FFMA.FTZ R8, R9, R8, 0.16666397452354431152 ;  /* 0x3e2aa9f609087423 */ /* 0x000fc80000010008 */
[----:B------:R-:W-:-:S04]  /*0830*/  FFMA.FTZ R8, R9, R8, 0.49999994039535522461 ;  /* 0x3efffffe09087423 */ /* 0x000fc80000010008 */
[----:B------:R-:W-:Y:S01]  /*0840*/  FMUL R8, R9, R8 ;  /* 0x0000000809087220 */ /* 0x000fe20000400000 */
[----:B------:R-:W-:-:S03]  /*0850*/  FSETP.NEU.AND P6, PT, R17, RZ, PT ;  /* 0x000000ff1100720b */ /* 0x000fc60003fcd000 */
[----:B------:R-:W-:Y:S01]  /*0860*/  FFMA.FTZ R9, R9, R8, R9 ;  /* 0x0000000809097223 */ /* 0x000fe20000010009 */
[----:B0-----:R-:W-:Y:S01]  /*0870*/  FADD R27, R4, -1 ;  /* 0xbf800000041b7421 */ /* 0x001fe20000000000 */
[----:B------:R-:W-:-:S03]  /*0880*/  FSETP.GT.AND P4, PT, R22, 128, PT ;  /* 0x430000001600780b */ /* 0x000fc60003f84000 */
[----:B------:R-:W-:Y:S01]  /*0890*/  FFMA.FTZ R4, R4, R9, R27 ;  /* 0x0000000904047223 */ /* 0x000fe2000001001b */
[----:B---3--:R-:W-:Y:S01]  /*08a0*/  FADD R9, R25, R19 ;  /* 0x0000001319097221 */ /* 0x008fe20000000000 */
[----:B------:R-:W-:-:S03]  /*08b0*/  FSEL R8, R21, +INF , !P4 ;  /* 0x7f80000015087808 */ /* 0x000fc60006000000 */
[----:B------:R-:W-:Y:S01]  /*08c0*/  FMUL R21, R9, 1.4426950216293334961 ;  /* 0x3fb8aa3b09157820 */ /* 0x000fe20000400000 */
[----:B------:R-:W-:Y:S01]  /*08d0*/  FSETP.GEU.AND P4, PT, R22, -25, PT ;  /* 0xc1c800001600780b */ /* 0x000fe20003f8e000 */
[----:B------:R-:W-:-:S03]  /*08e0*/  FADD R22, R17, R17 ;  /* 0x0000001111167221 */ /* 0x000fc60000000000 */
[----:B------:R-:W-:Y:S01]  /*08f0*/  @P6 FSEL R22, R8, -1, P4 ;  /* 0xbf80000008166808 */ /* 0x000fe20002000000 */
[----:B------:R-:W0:Y:S01]  /*0900*/  FRND R21, R21 ;  /* 0x0000001500157307 */ /* 0x000e220000201000 */
[----:B------:R-:W-:Y:S01]  /*0910*/  FADD R8, R24, R18 ;  /* 0x0000001218087221 */ /* 0x000fe20000000000 */
[----:B------:R-:W-:Y:S01]  /*0920*/  FSETP.GT.AND P4, PT, R25, -R19, PT ;  /* 0x800000131900720b */ /* 0x000fe20003f84000 */
[----:B------:R-:W-:Y:S01]  /*0930*/  @!P5 FADD R4, R4, R4 ;  /* 0x000000040404d221 */ /* 0x000fe20000000000 */
[----:B------:R-:W-:Y:S01]  /*0940*/  FADD.FTZ R25, |R9|, -RZ ;  /* 0x800000ff09197221 */ /* 0x000fe20000010200 */
[----:B------:R-:W-:Y:S01]  /*0950*/  FMUL R19, R8, 1.4426950216293334961 ;  /* 0x3fb8aa3b08137820 */ /* 0x000fe20000400000 */
[----:B------:R-:W-:Y:S02]  /*0960*/  FSETP.GT.AND P6, PT, R5, 128, PT ;  /* 0x430000000500780b */ /* 0x000fe40003fc4000 */
[----:B------:R-:W-:Y:S02]  /*0970*/  FSETP.NEU.AND P5, PT, R13, RZ, PT ;  /* 0x000000ff0d00720b */ /* 0x000fe40003fad000 */
[----:B------:R-:W-:Y:S01]  /*0980*/  FSEL R27, R4, +INF , !P6 ;  /* 0x7f800000041b7808 */ /* 0x000fe20007000000 */
[----:B------:R-:W2:Y:S01]  /*0990*/  FRND R19, R19 ;  /* 0x0000001300137307 */ /* 0x000ea20000201000 */
[----:B------:R-:W-:-:S04]  /*09a0*/  FSETP.GEU.AND P6, PT, R25, 0.40999999642372131348, PT ;  /* 0x3ed1eb851900780b */ /* 0x000fc80003fce000 */
[----:B0-----:R-:W-:Y:S02]  /*09b0*/  FSEL R4, R21, RZ, P6 ;  /* 0x000000ff15047208 */ /* 0x001fe40003000000 */
[----:B------:R-:W-:Y:S01]  /*09c0*/  FSETP.GEU.AND P6, PT, R5, -25, PT ;  /* 0xc1c800000500780b */ /* 0x000fe20003fce000 */
[----:B------:R-:W-:Y:S01]  /*09d0*/  FADD.FTZ R5, |R8|, -RZ ;  /* 0x800000ff08057221 */ /* 0x000fe20000010200 */
[----:B------:R-:W-:Y:S01]  /*09e0*/  FADD R26, R13, R13 ;  /* 0x0000000d0d1a7221 */ /* 0x000fe20000000000 */
[C---:B------:R-:W-:Y:S01]  /*09f0*/  FFMA.FTZ R21, -R4.reuse, 0.693145751953125, R9 ;  /* 0x3f31720004157823 */ /* 0x040fe20000010109 */
[----:B------:R-:W-:Y:S02]  /*0a00*/  @P5 FSEL R26, R27, -1, P6 ;  /* 0xbf8000001b1a5808 */ /* 0x000fe40003000000 */
[----:B------:R-:W-:Y:S01]  /*0a10*/  FSETP.GEU.AND P5, PT, R5, 0.40999999642372131348, PT ;  /* 0x3ed1eb850500780b */ /* 0x000fe20003fae000 */
[C---:B------:R-:W-:Y:S01]  /*0a20*/  FFMA.FTZ R5, -R4.reuse, 1.428606765330187045e-06, R21 ;  /* 0x35bfbe8e04057823 */ /* 0x040fe20000010115 */
[----:B------:R-:W-:-:S02]  /*0a30*/  FSETP.NEU.AND P6, PT, R4, 128, PT ;  /* 0x430000000400780b */ /* 0x000fc40003fcd000 */
[----:B--2---:R-:W-:Y:S02]  /*0a40*/  FSEL R27, R19, RZ, P5 ;  /* 0x000000ff131b7208 */ /* 0x004fe40002800000 */
[----:B------:R-:W-:Y:S01]  /*0a50*/  FSETP.GT.AND P5, PT, R24, -R18, PT ;  /* 0x800000121800720b */ /* 0x000fe20003fa4000 */
[----:B------:R-:W-:Y:S01]  /*0a60*/  FFMA.FTZ R24, R5, R0, 0.0083824126049876213074 ;  /* 0x3c09566305187423 */ /* 0x000fe20000010000 */
[----:B------:R-:W-:-:S03]  /*0a70*/  FSEL R18, R4, 127, P6 ;  /* 0x42fe000004127808 */ /* 0x000fc60003000000 */
[----:B------:R-:W-:-:S03]  /*0a80*/  FFMA.FTZ R24, R5, R24, 0.041667830199003219604 ;  /* 0x3d2aabe305187423 */ /* 0x000fc60000010018 */
[----:B------:R-:W0:Y:S01]  /*0a90*/  MUFU.EX2 R18, R18 ;  /* 0x0000001200127308 */ /* 0x000e220000000800 */
[----:B------:R-:W-:-:S04]  /*0aa0*/  FFMA.FTZ R24, R5, R24, 0.16666397452354431152 ;  /* 0x3e2aa9f605187423 */ /* 0x000fc80000010018 */
[----:B------:R-:W-:-:S04]  /*0ab0*/  FFMA.FTZ R24, R5, R24, 0.49999994039535522461 ;  /* 0x3efffffe05187423 */ /* 0x000fc80000010018 */
[----:B------:R-:W-:-:S04]  /*0ac0*/  FMUL R24, R5, R24 ;  /* 0x0000001805187220 */ /* 0x000fc80000400000 */
[----:B------:R-:W-:Y:S01]  /*0ad0*/  FFMA.FTZ R5, R5, R24, R5 ;  /* 0x0000001805057223 */ /* 0x000fe20000010005 */
[----:B------:R-:W-:Y:S01]  /*0ae0*/  FFMA.FTZ R24, -R27, 0.693145751953125, R8 ;  /* 0x3f3172001b187823 */ /* 0x000fe20000010108 */
[----:B0-----:R-:W-:Y:S01]  /*0af0*/  FADD R19, R18, -1 ;  /* 0xbf80000012137421 */ /* 0x001fe20000000000 */
[----:B------:R-:W-:-:S03]  /*0b00*/  FSEL R3, R16, R3, P0 ;  /* 0x0000000310037208 */ /* 0x000fc60000000000 */
[----:B------:R-:W-:Y:S01]  /*0b10*/  FFMA.FTZ R5, R18, R5, R19 ;  /* 0x0000000512057223 */ /* 0x000fe20000010013 */
[C---:B------:R-:W-:Y:S01]  /*0b20*/  FFMA.FTZ R19, -R27.reuse, 1.428606765330187045e-06, R24 ;  /* 0x35bfbe8e1b137823 */ /* 0x040fe20000010118 */
[----:B------:R-:W-:-:S03]  /*0b30*/  FSETP.NEU.AND P0, PT, R27, 128, PT ;  /* 0x430000001b00780b */ /* 0x000fc60003f0d000 */
[----:B------:R-:W-:Y:S01]  /*0b40*/  FFMA.FTZ R18, R19, R0, 0.0083824126049876213074 ;  /* 0x3c09566313127423 */ /* 0x000fe20000010000 */
[----:B------:R-:W-:-:S03]  /*0b50*/  FSEL R21, R27, 127, P0 ;  /* 0x42fe00001b157808 */ /* 0x000fc60000000000 */
[C---:B------:R-:W-:Y:S01]  /*0b60*/  FFMA.FTZ R18, R19.reuse, R18, 0.041667830199003219604 ;  /* 0x3d2aabe313127423 */ /* 0x040fe20000010012 */
[----:B------:R-:W0:Y:S03]  /*0b70*/  MUFU.EX2 R24, R21 ;  /* 0x0000001500187308 */ /* 0x000e260000000800 */
[----:B------:R-:W-:-:S04]  /*0b80*/  FFMA.FTZ R18, R19, R18, 0.16666397452354431152 ;  /* 0x3e2aa9f613127423 */ /* 0x000fc80000010012 */
[----:B------:R-:W-:-:S04]  /*0b90*/  FFMA.FTZ R18, R19, R18, 0.49999994039535522461 ;  /* 0x3efffffe13127423 */ /* 0x000fc80000010012 */
[----:B------:R-:W-:-:S04]  /*0ba0*/  FMUL R18, R19, R18 ;  /* 0x0000001213127220 */ /* 0x000fc80000400000 */
[----:B------:R-:W-:Y:S01]  /*0bb0*/  FFMA.FTZ R19, R19, R18, R19 ;  /* 0x0000001213137223 */ /* 0x000fe20000010013 */
[----:B0-----:R-:W-:Y:S01]  /*0bc0*/  FADD R25, R24, -1 ;  /* 0xbf80000018197421 */ /* 0x001fe20000000000 */
[----:B------:R-:W-:-:S03]  /*0bd0*/  FSEL R18, R12, R23, P1 ;  /* 0x000000170c127208 */ /* 0x000fc60000800000 */
[----:B------:R-:W-:Y:S02]  /*0be0*/  FFMA.FTZ R24, R24, R19, R25 ;  /* 0x0000001318187223 */ /* 0x000fe40000010019 */
[----:B------:R-:W-:Y:S02]  /*0bf0*/  FADD R25, R3, R18 ;  /* 0x0000001203197221 */ /* 0x000fe40000000000 */
[----:B------:R-:W0:Y:S01]  /*0c00*/  LDC.64 R18, c[0x0][0x228] ;  /* 0x00008a00ff127b82 */ /* 0x000e220000000a00 */
[----:B-1----:R-:W-:Y:S01]  /*0c10*/  IMAD.WIDE R20, R20, 0x4, R28 ;  /* 0x0000000414147825 */ /* 0x002fe200078e021c */
[----:B------:R-:W-:-:S05]  /*0c20*/  FSEL R3, R17, R22, P3 ;  /* 0x0000001611037208 */ /* 0x000fca0001800000 */
[----:B------:R-:W2:Y:S01]  /*0c30*/  LDG.E.EL.64 R20, desc[UR4][R20.64] ;  /* 0x0000000414147981 */ /* 0x000ea2000c2e1b00 */
[----:B0-----:R-:W-:-:S05]  /*0c40*/  IMAD.WIDE R18, R2, 0x4, R18 ;  /* 0x0000000402127825 */ /* 0x001fca00078e0212 */
[----:B------:R-:W2:Y:S01]  /*0c50*/  LDG.E.64 R22, desc[UR4][R18.64] ;  /* 0x0000000412167981 */ /* 0x000ea2000c1e1b00 */
[----:B------:R-:W-:Y:S02]  /*0c60*/  FSETP.NEU.AND P1, PT, R8, RZ, PT ;  /* 0x000000ff0800720b */ /* 0x000fe40003f2d000 */
[----:B------:R-:W-:Y:S01]  /*0c70*/  FSEL R27, R27, 127, P0 ;  /* 0x42fe00001b1b7808 */ /* 0x000fe20000000000 */
[----:B------:R-:W-:-:S03]  /*0c80*/  @!P0 FADD R24, R24, R24 ;  /* 0x0000001818188221 */ /* 0x000fc60000000000 */
[----:B------:R-:W-:Y:S02]  /*0c90*/  FSETP.GT.AND P0, PT, R27, 128, PT ;  /* 0x430000001b00780b */ /* 0x000fe40003f04000 */
[----:B------:R-:W-:Y:S02]  /*0ca0*/  FSEL R26, R13, R26, P2 ;  /* 0x0000001a0d1a7208 */ /* 0x000fe40001000000 */
[----:B------:R-:W-:Y:S02]  /*0cb0*/  FSETP.GEU.AND P2, PT, R27, -25, PT ;  /* 0xc1c800001b00780b */ /* 0x000fe40003f4e000 */
[----:B------:R-:W-:Y:S01]  /*0cc0*/  FSEL R24, R24, +INF , !P0 ;  /* 0x7f80000018187808 */ /* 0x000fe20004000000 */
[----:B------:R-:W-:-:S03]  /*0cd0*/  FADD R27, R8, R8 ;  /* 0x00000008081b7221 */ /* 0x000fc60000000000 */
[----:B------:R-:W-:Y:S02]  /*0ce0*/  @P1 FSEL R27, R24, -1, P2 ;  /* 0xbf800000181b1808 */ /* 0x000fe40001000000 */
[----:B------:R-:W-:-:S04]  /*0cf0*/  FSEL R4, R4, 127, P6 ;  /* 0x42fe000004047808 */ /* 0x000fc80003000000 */
[C---:B------:R-:W-:Y:S02]  /*0d00*/  FSETP.GEU.AND P1, PT, R4.reuse, -25, PT ;  /* 0xc1c800000400780b */ /* 0x040fe40003f2e000 */
[----:B------:R-:W-:Y:S01]  /*0d10*/  FSETP.GT.AND P3, PT, R4, 128, PT ;  /* 0x430000000400780b */ /* 0x000fe20003f64000 */
[----:B------:R-:W-:Y:S01]  /*0d20*/  @!P6 FADD R5, R5, R5 ;  /* 0x000000050505e221 */ /* 0x000fe20000000000 */
[----:B------:R-:W-:-:S04]  /*0d30*/  FSETP.NEU.AND P2, PT, R9, RZ, PT ;  /* 0x000000ff0900720b */ /* 0x000fc80003f4d000 */
[----:B------:R-:W-:Y:S01]  /*0d40*/  FSEL R5, R5, +INF , !P3 ;  /* 0x7f80000005057808 */ /* 0x000fe20005800000 */
[----:B------:R-:W-:Y:S01]  /*0d50*/  FADD R3, R3, R26 ;  /* 0x0000001a03037221 */ /* 0x000fe20000000000 */
[----:B------:R-:W-:Y:S04]  /*0d60*/  STG.E.64 desc[UR4][R6.64], R16 ;  /* 0x0000001006007986 */ /* 0x000fe8000c101b04 */
[----:B------:R-:W-:Y:S04]  /*0d70*/  STG.E.64 desc[UR4][R14.64], R12 ;  /* 0x0000000c0e007986 */ /* 0x000fe8000c101b04 */
[----:B------:R-:W-:Y:S01]  /*0d80*/  STG.E.64 desc[UR4][R10.64], R8 ;  /* 0x000000080a007986 */ /* 0x000fe2000c101b04 */
[C---:B--2---:R-:W-:Y:S01]  /*0d90*/  FADD R24, R22.reuse, R20 ;  /* 0x0000001416187221 */ /* 0x044fe20000000000 */
[----:B------:R-:W-:-:S03]  /*0da0*/  FSETP.GT.AND P0, PT, R22, -R20, PT ;  /* 0x800000141600720b */ /* 0x000fc60003f04000 */
[----:B------:R-:W-:-:S06]  /*0db0*/  FMUL R20, R24, 1.4426950216293334961 ;  /* 0x3fb8aa3b18147820 */ /* 0x000fcc0000400000 */
[----:B------:R-:W0:Y:S01]  /*0dc0*/  FRND R20, R20 ;  /* 0x0000001400147307 */ /* 0x000e220000201000 */
[----:B------:R-:W-:-:S05]  /*0dd0*/  FADD.FTZ R4, |R24|, -RZ ;  /* 0x800000ff18047221 */ /* 0x000fca0000010200 */
[----:B------:R-:W-:Y:S02]  /*0de0*/  FSETP.GEU.AND P6, PT, R4, 0.40999999642372131348, PT ;  /* 0x3ed1eb850400780b */ /* 0x000fe40003fce000 */
[----:B------:R-:W-:Y:S01]  /*0df0*/  FSEL R22, R8, R27, P5 ;  /* 0x0000001b08167208 */ /* 0x000fe20002800000 */
[----:B------:R-:W-:Y:S01]  /*0e00*/  FADD R4, R9, R9 ;  /* 0x0000000909047221 */ /* 0x000fe20000000000 */
[----:B0-----:R-:W-:Y:S02]  /*0e10*/  FSEL R29, R20, RZ, P6 ;  /* 0x000000ff141d7208 */ /* 0x001fe40003000000 */
[----:B------:R-:W-:-:S03]  /*0e20*/  @P2 FSEL R4, R5, -1, P1 ;  /* 0xbf80000005042808 */ /* 0x000fc60000800000 */
[----:B------:R-:W-:Y:S01]  /*0e30*/  FFMA.FTZ R20, -R29, 0.693145751953125, R24 ;  /* 0x3f3172001d147823 */ /* 0x000fe20000010118 */
[----:B------:R-:W-:Y:S01]  /*0e40*/  FADD R5, R25, R22 ;  /* 0x0000001619057221 */ /* 0x000fe20000000000 */
[C---:B------:R-:W-:Y:S02]  /*0e50*/  FSETP.NEU.AND P2, PT, R29.reuse, 128, PT ;  /* 0x430000001d00780b */ /* 0x040fe40003f4d000 */
[C---:B------:R-:W-:Y:S02]  /*0e60*/  FFMA.FTZ R25, -R29.reuse, 1.428606765330187045e-06, R20 ;  /* 0x35bfbe8e1d197823 */ /* 0x040fe40000010114 */
[----:B------:R-:W-:Y:S02]  /*0e70*/  FSEL R20, R29, 127, P2 ;  /* 0x42fe00001d147808 */ /* 0x000fe40001000000 */
[----:B------:R-:W-:-:S04]  /*0e80*/  FFMA.FTZ R22, R25, R0, 0.0083824126049876213074 ;  /* 0x3c09566319167423 */ /* 0x000fc80000010000 */
[C---:B------:R-:W-:Y:S02]  /*0e90*/  FFMA.FTZ R26, R25.reuse, R22, 0.041667830199003219604 ;  /* 0x3d2aabe3191a7423 */ /* 0x040fe40000010016 */
[----:B------:R-:W0:Y:S02]  /*0ea0*/  MUFU.EX2 R22, R20 ;  /* 0x0000001400167308 */ /* 0x000e240000000800 */
[----:B------:R-:W-:-:S04]  /*0eb0*/  FFMA.FTZ R26, R25, R26, 0.16666397452354431152 ;  /* 0x3e2aa9f6191a7423 */ /* 0x000fc8000001001a */
[----:B------:R-:W-:-:S04]  /*0ec0*/  FFMA.FTZ R26, R25, R26, 0.49999994039535522461 ;  /* 0x3efffffe191a7423 */ /* 0x000fc8000001001a */
[----:B------:R-:W-:-:S04]  /*0ed0*/  FMUL R26, R25, R26 ;  /* 0x0000001a191a7220 */ /* 0x000fc80000400000 */
[----:B------:R-:W-:Y:S01]  /*0ee0*/  FFMA.FTZ R25, R25, R26, R25 ;  /* 0x0000001a19197223 */ /* 0x000fe20000010019 */
[----:B0-----:R-:W-:-:S04]  /*0ef0*/  FADD R27, R22, -1 ;  /* 0xbf800000161b7421 */ /* 0x001fc80000000000 */
[----:B------:R-:W-:Y:S01]  /*0f00*/  FFMA.FTZ R22, R22, R25, R27 ;  /* 0x0000001916167223 */ /* 0x000fe2000001001b */
[----:B------:R-:W-:-:S04]  /*0f10*/  FADD R25, R23, R21 ;  /* 0x0000001517197221 */ /* 0x000fc80000000000 */
[----:B------:R-:W-:Y:S01]  /*0f20*/  FMUL R26, R25, 1.4426950216293334961 ;  /* 0x3fb8aa3b191a7820 */ /* 0x000fe20000400000 */
[----:B------:R-:W-:-:S05]  /*0f30*/  FSETP.GT.AND P1, PT, R23, -R21, PT ;  /* 0x800000151700720b */ /* 0x000fca0003f24000 */
[----:B------:R-:W0:Y:S01]  /*0f40*/  FRND R26, R26 ;  /* 0x0000001a001a7307 */ /* 0x000e220000201000 */
[----:B------:R-:W-:-:S05]  /*0f50*/  FADD.FTZ R21, |R25|, -RZ ;  /* 0x800000ff19157221 */ /* 0x000fca0000010200 */
[----:B------:R-:W-:-:S04]  /*0f60*/  FSETP.GEU.AND P3, PT, R21, 0.40999999642372131348, PT ;  /* 0x3ed1eb851500780b */ /* 0x000fc80003f6e000 */
[----:B0-----:R-:W-:-:S05]  /*0f70*/  FSEL R28, R26, RZ, P3 ;  /* 0x000000ff1a1c7208 */ /* 0x001fca0001800000 */
[C---:B------:R-:W-:Y:S01]  /*0f80*/  FFMA.FTZ R21, -R28.reuse, 0.693145751953125, R25 ;  /* 0x3f3172001c157823 */ /* 0x040fe20000010119 */
[----:B------:R-:W-:-:S03]  /*0f90*/  FSETP.NEU.AND P5, PT, R28, 128, PT ;  /* 0x430000001c00780b */ /* 0x000fc60003fad000 */
[----:B------:R-:W-:-:S04]  /*0fa0*/  FFMA.FTZ R21, -R28, 1.428606765330187045e-06, R21 ;  /* 0x35bfbe8e1c157823 */ /* 0x000fc80000010115 */
[----:B------:R-:W-:Y:S01]  /*0fb0*/  FFMA.FTZ R23, R21, R0, 0.0083824126049876213074 ;  /* 0x3c09566315177423 */ /* 0x000fe20000010000 */
[----:B------:R-:W-:-:S03]  /*0fc0*/  FSEL R0, R28, 127, P5 ;  /* 0x42fe00001c007808 */ /* 0x000fc60002800000 */
[C---:B------:R-:W-:Y:S02]  /*0fd0*/  FFMA.FTZ R28, R21.reuse, R23, 0.041667830199003219604 ;  /* 0x3d2aabe3151c7423 */ /* 0x040fe40000010017 */
[----:B------:R-:W0:Y:S02]  /*0fe0*/  MUFU.EX2 R23, R0 ;  /* 0x0000000000177308 */ /* 0x000e240000000800 */
[----:B------:R-:W-:-:S04]  /*0ff0*/  FFMA.FTZ R28, R21, R28, 0.16666397452354431152 ;  /* 0x3e2aa9f6151c7423 */ /* 0x000fc8000001001c */
[----:B------:R-:W-:Y:S01]  /*1000*/  FFMA.FTZ R28, R21, R28, 0.49999994039535522461 ;  /* 0x3efffffe151c7423 */ /* 0x000fe2000001001c */
[----:B------:R-:W-:-:S03]  /*1010*/  @!P2 FADD R22, R22, R22 ;  /* 0x000000161616a221 */ /* 0x000fc60000000000 */
[----:B------:R-:W-:Y:S01]  /*1020*/  FMUL R28, R21, R28 ;  /* 0x0000001c151c7220 */ /* 0x000fe20000400000 */
[----:B------:R-:W-:-:S03]  /*1030*/  FSETP.GT.AND P6, PT, R20, 128, PT ;  /* 0x430000001400780b */ /* 0x000fc60003fc4000 */
[----:B------:R-:W-:Y:S01]  /*1040*/  FFMA.FTZ R28, R21, R28, R21 ;  /* 0x0000001c151c7223 */ /* 0x000fe20000010015 */
[----:B0-----:R-:W-:Y:S01]  /*1050*/  FADD R26, R23, -1 ;  /* 0xbf800000171a7421 */ /* 0x001fe20000000000 */
[----:B------:R-:W-:-:S03]  /*1060*/  FSEL R21, R22, +INF , !P6 ;  /* 0x7f80000016157808 */ /* 0x000fc60007000000 */
[----:B------:R-:W-:Y:S02]  /*1070*/  FFMA.FTZ R26, R23, R28, R26 ;  /* 0x0000001c171a7223 */ /* 0x000fe4000001001a */
[----:B------:R-:W0:Y:S01]  /*1080*/  LDC.64 R22, c[0x0][0x250] ;  /* 0x00009400ff167b82 */ /* 0x000e220000000a00 */
[----:B------:R-:W-:Y:S02]  /*1090*/  FSETP.NEU.AND P3, PT, R25, RZ, PT ;  /* 0x000000ff1900720b */ /* 0x000fe40003f6d000 */
[----:B------:R-:W-:Y:S01]  /*10a0*/  FSETP.NEU.AND P2, PT, R24, RZ, PT ;  /* 0x000000ff1800720b */ /* 0x000fe20003f4d000 */
[----:B------:R-:W-:Y:S01]  /*10b0*/  @!P5 FADD R26, R26, R26 ;  /* 0x0000001a1a1ad221 */ /* 0x000fe20000000000 */
[C---:B------:R-:W-:Y:S02]  /*10c0*/  FSETP.GT.AND P6, PT, R0.reuse, 128, PT ;  /* 0x430000000000780b */ /* 0x040fe40003fc4000 */
[----:B------:R-:W-:Y:S02]  /*10d0*/  FSETP.GEU.AND P5, PT, R0, -25, PT ;  /* 0xc1c800000000780b */ /* 0x000fe40003fae000 */
[----:B------:R-:W-:-:S02]  /*10e0*/  FSEL R26, R26, +INF , !P6 ;  /* 0x7f8000001a1a7808 */ /* 0x000fc40007000000 */
[----:B------:R-:W-:Y:S01]  /*10f0*/  FSETP.GEU.AND P6, PT, R20, -25, PT ;  /* 0xc1c800001400780b */ /* 0x000fe20003fce000 */
[----:B------:R-:W-:Y:S01]  /*1100*/  FADD R27, R24, R24 ;  /* 0x00000018181b7221 */ /* 0x000fe20000000000 */
[----:B------:R-:W-:Y:S01]  /*1110*/  FSEL R26, R26, -1, P5 ;  /* 0xbf8000001a1a7808 */ /* 0x000fe20002800000 */
[----:B------:R-:W-:Y:S01]  /*1120*/  @!P3 FADD R26, R25, R25 ;  /* 0x00000019191ab221 */ /* 0x000fe20000000000 */
[----:B------:R-:W-:Y:S02]  /*1130*/  FSEL R4, R9, R4, P4 ;  /* 0x0000000409047208 */ /* 0x000fe40002000000 */
[----:B------:R-:W-:Y:S02]  /*1140*/  @P2 FSEL R27, R21, -1, P6 ;  /* 0xbf800000151b2808 */ /* 0x000fe40003000000 */
[----:B------:R-:W-:Y:S01]  /*1150*/  FSEL R26, R25, R26, P1 ;  /* 0x0000001a191a7208 */ /* 0x000fe20000800000 */
[----:B------:R-:W-:Y:S01]  /*1160*/  FADD R3, R3, R4 ;  /* 0x0000000403037221 */ /* 0x000fe20000000000 */
[----:B------:R-:W-:Y:S01]  /*1170*/  FSEL R0, R24, R27, P0 ;  /* 0x0000001b18007208 */ /* 0x000fe20000000000 */
[----:B0-----:R-:W-:-:S04]  /*1180*/  IMAD.WIDE R22, R2, 0x4, R22 ;  /* 0x0000000402167825 */ /* 0x001fc800078e0216 */
[----:B------:R-:W-:Y:S01]  /*1190*/  FADD R3, R3, R26 ;  /* 0x0000001a03037221 */ /* 0x000fe20000000000 */
[----:B------:R-:W-:Y:S01]  /*11a0*/  FADD R2, R5, R0 ;  /* 0x0000000005027221 */ /* 0x000fe20000000000 */
[----:B------:R-:W-:Y:S04]  /*11b0*/  STG.E.64 desc[UR4][R18.64], R24 ;  /* 0x0000001812007986 */ /* 0x000fe8000c101b04 */
[----:B------:R-:W-:Y:S01]  /*11c0*/  STG.E.64 desc[UR4][R22.64], R2 ;  /* 0x0000000216007986 */ /* 0x000fe2000c101b04 */
[----:B------:R-:W-:Y:S05]  /*11d0*/  EXIT ;  /* 0x000000000000794d */ /* 0x000fea0003800000 */
.L_x_0:
[----:B------:R-:W-:-:S00]  /*11e0*/  BRA `(.L_x_0) ;  /* 0xfffffffc00fc7947 */ /* 0x000fc0000383ffff */
[----:B------:R-:W-:-:S00]  /*11f0*/  NOP ;  /* 0x0000000000007918 */ /* 0x000fc00000000000 */
        /* <DEDUP_REMOVED lines=8> */
.L_x_1:


//--------------------- .nv.global.init           --------------------------
	.section	.nv.global.init,"aw",@progbits
.nv.global.init:
	.type		_$_str,@object
	.size		_$_str,(.L_0 - _$_str)
_$_str:
        /*0000*/ 	.byte	0x5f, 0x5f, 0x43, 0x55, 0x44, 0x41, 0x5f, 0x46, 0x54, 0x5a, 0x00
.L_0:


//--------------------- .nv.constant0.triton_poi_fused_add_convolution_elu_24 --------------------------
	.section	.nv.constant0.triton_poi_fused_add_convolution_elu_24,"a",@progbits
	.sectionflags	@""
	.align	4
.nv.constant0.triton_poi_fused_add_convolution_elu_24:
	.zero		604
